//
// Generated by NVIDIA NVVM Compiler
//
// Compiler Build ID: CL-36424714
// Cuda compilation tools, release 13.0, V13.0.88
// Based on NVVM 20.0.0
//

.version 9.0
.target sm_100
.address_size 64

	// .globl	_Z12vecADDKernelPfS_S_i

.visible .entry _Z12vecADDKernelPfS_S_i(
	.param .u64 .ptr .align 1 _Z12vecADDKernelPfS_S_i_param_0,
	.param .u64 .ptr .align 1 _Z12vecADDKernelPfS_S_i_param_1,
	.param .u64 .ptr .align 1 _Z12vecADDKernelPfS_S_i_param_2,
	.param .u32 _Z12vecADDKernelPfS_S_i_param_3
)
{
	.reg .pred 	%p<2>;
	.reg .b32 	%r<6>;
	.reg .b32 	%f<4>;
	.reg .b64 	%rd<11>;

	ld.param.u64 	%rd1, [_Z12vecADDKernelPfS_S_i_param_0];
	ld.param.u64 	%rd2, [_Z12vecADDKernelPfS_S_i_param_1];
	ld.param.u64 	%rd3, [_Z12vecADDKernelPfS_S_i_param_2];
	ld.param.u32 	%r2, [_Z12vecADDKernelPfS_S_i_param_3];
	mov.u32 	%r3, %ntid.x;
	mov.u32 	%r4, %ctaid.x;
	mov.u32 	%r5, %tid.x;
	mad.lo.s32 	%r1, %r3, %r4, %r5;
	setp.ge.s32 	%p1, %r1, %r2;
	@%p1 bra 	$L__BB0_2;
	cvta.to.global.u64 	%rd4, %rd1;
	cvta.to.global.u64 	%rd5, %rd2;
	cvta.to.global.u64 	%rd6, %rd3;
	mul.wide.s32 	%rd7, %r1, 4;
	add.s64 	%rd8, %rd4, %rd7;
	ld.global.f32 	%f1, [%rd8];
	add.s64 	%rd9, %rd5, %rd7;
	ld.global.f32 	%f2, [%rd9];
	add.f32 	%f3, %f1, %f2;
	add.s64 	%rd10, %rd6, %rd7;
	st.global.f32 	[%rd10], %f3;
$L__BB0_2:
	ret;

}


// ===== COMPILED SASS (sm_100) =====

	.target	sm_100

	.elftype	@"ET_EXEC"


//--------------------- .note.nv.tkinfo           --------------------------
	.section	.note.nv.tkinfo,"",@"SHT_NOTE"
	.sectionflags	@"SHF_NOTE_NV_TKINFO"
	.tkinfo
        /*0018*/ 	.word	0x00000002
        /*0030*/ 	.string	""
        /*0030*/ 	.string	"ptxas"
        /*0030*/ 	.string	"Cuda compilation tools, release 13.0, V13.0.88"
        /*0030*/ 	.string	"Build cuda_13.0.r13.0/compiler.36424714_0"
        /*0030*/ 	.string	"-arch sm_100 -m 64 "



//--------------------- .note.nv.cuinfo           --------------------------
	.section	.note.nv.cuinfo,"",@"SHT_NOTE"
	.sectionflags	@"SHF_NOTE_NV_CUINFO"
        /*0018*/ 	.short	0x0002
        /*001a*/ 	.short	0x0064
        /*001c*/ 	.short	0x0082
	.zero		2


//--------------------- .nv.info                  --------------------------
	.section	.nv.info,"",@"SHT_CUDA_INFO"
	.align	4


	//----- nvinfo : EIATTR_REGCOUNT
	.align		4
        /*0000*/ 	.byte	0x04, 0x2f
        /*0002*/ 	.short	(.L_1 - .L_0)
	.align		4
.L_0:
        /*0004*/ 	.word	index@(_Z12vecADDKernelPfS_S_i)
        /*0008*/ 	.word	0x0000000c


	//----- nvinfo : EIATTR_FRAME_SIZE
	.align		4
.L_1:
        /*000c*/ 	.byte	0x04, 0x11
        /*000e*/ 	.short	(.L_3 - .L_2)
	.align		4
.L_2:
        /*0010*/ 	.word	index@(_Z12vecADDKernelPfS_S_i)
        /*0014*/ 	.word	0x00000000


	//----- nvinfo : EIATTR_MIN_STACK_SIZE
	.align		4
.L_3:
        /*0018*/ 	.byte	0x04, 0x12
        /*001a*/ 	.short	(.L_5 - .L_4)
	.align		4
.L_4:
        /*001c*/ 	.word	index@(_Z12vecADDKernelPfS_S_i)
        /*0020*/ 	.word	0x00000000
.L_5:


//--------------------- .nv.compat                --------------------------
	.section	.nv.compat,"",@"SHT_CUDA_COMPAT_INFO"
	.align	4
        /*0000*/ 	.byte	0x02, 0x09, 0x00, 0x00, 0x02, 0x02, 0x01, 0x00, 0x02, 0x05, 0x05, 0x00, 0x03, 0x07, 0x01, 0x01
        /*0010*/ 	.byte	0x02, 0x03, 0x00, 0x00, 0x02, 0x06, 0x01, 0x00, 0x04, 0x0b, 0x08, 0x00, 0x09, 0x00, 0x00, 0x00
        /*0020*/ 	.byte	0x00, 0x00, 0x00, 0x00


//--------------------- .nv.info._Z12vecADDKernelPfS_S_i --------------------------
	.section	.nv.info._Z12vecADDKernelPfS_S_i,"",@"SHT_CUDA_INFO"
	.sectionflags	@""
	.align	4


	//----- nvinfo : EIATTR_CUDA_API_VERSION
	.align		4
        /*0000*/ 	.byte	0x04, 0x37
        /*0002*/ 	.short	(.L_7 - .L_6)
.L_6:
        /*0004*/ 	.word	0x00000082


	//----- nvinfo : EIATTR_KPARAM_INFO
	.align		4
.L_7:
        /*0008*/ 	.byte	0x04, 0x17
        /*000a*/ 	.short	(.L_9 - .L_8)
.L_8:
        /*000c*/ 	.word	0x00000000
        /*0010*/ 	.short	0x0003
        /*0012*/ 	.short	0x0018
        /*0014*/ 	.byte	0x00, 0xf0, 0x11, 0x00


	//----- nvinfo : EIATTR_KPARAM_INFO
	.align		4
.L_9:
        /*0018*/ 	.byte	0x04, 0x17
        /*001a*/ 	.short	(.L_11 - .L_10)
.L_10:
        /*001c*/ 	.word	0x00000000
        /*0020*/ 	.short	0x0002
        /*0022*/ 	.short	0x0010
        /*0024*/ 	.byte	0x00, 0xf5, 0x21, 0x00


	//----- nvinfo : EIATTR_KPARAM_INFO
	.align		4
.L_11:
        /*0028*/ 	.byte	0x04, 0x17
        /*002a*/ 	.short	(.L_13 - .L_12)
.L_12:
        /*002c*/ 	.word	0x00000000
        /*0030*/ 	.short	0x0001
        /*0032*/ 	.short	0x0008
        /*0034*/ 	.byte	0x00, 0xf5, 0x21, 0x00


	//----- nvinfo : EIATTR_KPARAM_INFO
	.align		4
.L_13:
        /*0038*/ 	.byte	0x04, 0x17
        /*003a*/ 	.short	(.L_15 - .L_14)
.L_14:
        /*003c*/ 	.word	0x00000000
        /*0040*/ 	.short	0x0000
        /*0042*/ 	.short	0x0000
        /*0044*/ 	.byte	0x00, 0xf5, 0x21, 0x00


	//----- nvinfo : EIATTR_SPARSE_MMA_MASK
	.align		4
.L_15:
        /*0048*/ 	.byte	0x03, 0x50
        /*004a*/ 	.short	0x0000


	//----- nvinfo : EIATTR_MAXREG_COUNT
	.align		4
        /*004c*/ 	.byte	0x03, 0x1b
        /*004e*/ 	.short	0x00ff


	//----- nvinfo : EIATTR_MERCURY_ISA_VERSION
	.align		4
        /*0050*/ 	.byte	0x03, 0x5f
        /*0052*/ 	.short	0x0101


	//----- nvinfo : EIATTR_VRC_CTA_INIT_COUNT
	.align		4
        /*0054*/ 	.byte	0x02, 0x4a
	.zero		1
	.zero		1


	//----- nvinfo : EIATTR_EXIT_INSTR_OFFSETS
	.align		4
        /*0058*/ 	.byte	0x04, 0x1c
        /*005a*/ 	.short	(.L_17 - .L_16)


	//   ....[0]....
.L_16:
        /*005c*/ 	.word	0x00000070


	//   ....[1]....
        /*0060*/ 	.word	0x00000130


	//----- nvinfo : EIATTR_CBANK_PARAM_SIZE
	.align		4
.L_17:
        /*0064*/ 	.byte	0x03, 0x19
        /*0066*/ 	.short	0x001c


	//----- nvinfo : EIATTR_PARAM_CBANK
	.align		4
        /*0068*/ 	.byte	0x04, 0x0a
        /*006a*/ 	.short	(.L_19 - .L_18)
	.align		4
.L_18:
        /*006c*/ 	.word	index@(.nv.constant0._Z12vecADDKernelPfS_S_i)
        /*0070*/ 	.short	0x0380
        /*0072*/ 	.short	0x001c


	//----- nvinfo : EIATTR_SW_WAR
	.align		4
.L_19:
        /*0074*/ 	.byte	0x04, 0x36
        /*0076*/ 	.short	(.L_21 - .L_20)
.L_20:
        /*0078*/ 	.word	0x00000008
.L_21:


//--------------------- .nv.callgraph             --------------------------
	.section	.nv.callgraph,"",@"SHT_CUDA_CALLGRAPH"
	.align	4
	.sectionentsize	8
	.align		4
        /*0000*/ 	.word	0x00000000
	.align		4
        /*0004*/ 	.word	0xffffffff
	.align		4
        /*0008*/ 	.word	0x00000000
	.align		4
        /*000c*/ 	.word	0xfffffffe
	.align		4
        /*0010*/ 	.word	0x00000000
	.align		4
        /*0014*/ 	.word	0xfffffffd
	.align		4
        /*0018*/ 	.word	0x00000000
	.align		4
        /*001c*/ 	.word	0xfffffffc


//--------------------- .text._Z12vecADDKernelPfS_S_i --------------------------
	.section	.text._Z12vecADDKernelPfS_S_i,"ax",@progbits
	.align	128
        .global         _Z12vecADDKernelPfS_S_i
        .type           _Z12vecADDKernelPfS_S_i,@function
        .size           _Z12vecADDKernelPfS_S_i,(.L_x_1 - _Z12vecADDKernelPfS_S_i)
        .other          _Z12vecADDKernelPfS_S_i,@"STO_CUDA_ENTRY STV_DEFAULT"
_Z12vecADDKernelPfS_S_i:
.text._Z12vecADDKernelPfS_S_i:
[----:B------:R-:W-:Y:S01]  /*0000*/  LDC R1, c[0x0][0x37c] ;  /* 0x0000df00ff017b82 */ /* 0x000fe20000000800 */
[----:B------:R-:W0:Y:S01]  /*0010*/  S2R R9, SR_CTAID.X ;  /* 0x0000000000097919 */ /* 0x000e220000002500 */
[----:B------:R-:W0:Y:S01]  /*0020*/  LDCU UR4, c[0x0][0x360] ;  /* 0x00006c00ff0477ac */ /* 0x000e220008000800 */
[----:B------:R-:W0:Y:S01]  /*0030*/  S2R R0, SR_TID.X ;  /* 0x0000000000007919 */ /* 0x000e220000002100 */
[----:B------:R-:W1:Y:S01]  /*0040*/  LDCU UR5, c[0x0][0x398] ;  /* 0x00007300ff0577ac */ /* 0x000e620008000800 */
[----:B0-----:R-:W-:-:S05]  /*0050*/  IMAD R9, R9, UR4, R0 ;  /* 0x0000000409097c24 */ /* 0x001fca000f8e0200 */
[----:B-1----:R-:W-:-:S13]  /*0060*/  ISETP.GE.AND P0, PT, R9, UR5, PT ;  /* 0x0000000509007c0c */ /* 0x002fda000bf06270 */
[----:B------:R-:W-:Y:S05]  /*0070*/  @P0 EXIT ;  /* 0x000000000000094d */ /* 0x000fea0003800000 */
[----:B------:R-:W0:Y:S01]  /*0080*/  LDC.64 R2, c[0x0][0x380] ;  /* 0x0000e000ff027b82 */ /* 0x000e220000000a00 */
[----:B------:R-:W1:Y:S07]  /*0090*/  LDCU.64 UR4, c[0x0][0x358] ;  /* 0x00006b00ff0477ac */ /* 0x000e6e0008000a00 */
[----:B------:R-:W2:Y:S08]  /*00a0*/  LDC.64 R4, c[0x0][0x388] ;  /* 0x0000e200ff047b82 */ /* 0x000eb00000000a00 */
[----:B------:R-:W3:Y:S01]  /*00b0*/  LDC.64 R6, c[0x0][0x390] ;  /* 0x0000e400ff067b82 */ /* 0x000ee20000000a00 */
[----:B0-----:R-:W-:-:S06]  /*00c0*/  IMAD.WIDE R2, R9, 0x4, R2 ;  /* 0x0000000409027825 */ /* 0x001fcc00078e0202 */
[----:B-1----:R-:W4:Y:S01]  /*00d0*/  LDG.E R2, desc[UR4][R2.64] ;  /* 0x0000000402027981 */ /* 0x002f22000c1e1900 */
[----:B--2---:R-:W-:-:S06]  /*00e0*/  IMAD.WIDE R4, R9, 0x4, R4 ;  /* 0x0000000409047825 */ /* 0x004fcc00078e0204 */
[----:B------:R-:W4:Y:S01]  /*00f0*/  LDG.E R5, desc[UR4][R4.64] ;  /* 0x0000000404057981 */ /* 0x000f22000c1e1900 */
[----:B---3--:R-:W-:-:S04]  /*0100*/  IMAD.WIDE R6, R9, 0x4, R6 ;  /* 0x0000000409067825 */ /* 0x008fc800078e0206 */
[----:B----4-:R-:W-:-:S05]  /*0110*/  FADD R9, R2, R5 ;  /* 0x0000000502097221 */ /* 0x010fca0000000000 */
[----:B------:R-:W-:Y:S01]  /*0120*/  STG.E desc[UR4][R6.64], R9 ;  /* 0x0000000906007986 */ /* 0x000fe2000c101904 */
[----:B------:R-:W-:Y:S05]  /*0130*/  EXIT ;  /* 0x000000000000794d */ /* 0x000fea0003800000 */
.L_x_0:
[----:B------:R-:W-:-:S00]  /*0140*/  BRA `(.L_x_0) ;  /* 0xfffffffc00fc7947 */ /* 0x000fc0000383ffff */
[----:B------:R-:W-:-:S00]  /*0150*/  NOP ;  /* 0x0000000000007918 */ /* 0x000fc00000000000 */
        /* <DEDUP_REMOVED lines=10> */
.L_x_1:


//--------------------- .nv.shared.reserved.0     --------------------------
	.section	.nv.shared.reserved.0,"aw",@nobits
	.weak		__nv_reservedSMEM_offset_0_alias
	.size		__nv_reservedSMEM_offset_0_alias, 0, 64
	.other		__nv_reservedSMEM_offset_0_alias,@"STO_CUDA_RESERVED_SHARED STV_DEFAULT"
__nv_reservedSMEM_offset_0_alias:
	.zero		0
	.zero		64


//--------------------- .nv.constant0._Z12vecADDKernelPfS_S_i --------------------------
	.section	.nv.constant0._Z12vecADDKernelPfS_S_i,"a",@progbits
	.sectionflags	@""
	.align	4
.nv.constant0._Z12vecADDKernelPfS_S_i:
	.zero		924


//--------------------- SYMBOLS --------------------------

	.type		.nv.reservedSmem.offset0,@object
	.size		.nv.reservedSmem.offset0,0x4
